	.headerflags	@"EF_CUDA_TEXMODE_UNIFIED EF_CUDA_64BIT_ADDRESS EF_CUDA_ACCELERATORS EF_CUDA_SM90 EF_CUDA_VIRTUAL_SM(EF_CUDA_SM90)"
	.elftype	@"ET_EXEC"


//--------------------- .nv.info                  --------------------------
	.section	.nv.info,"",@"SHT_CUDA_INFO"
	.align	4


	//----- nvinfo : EIATTR_REGCOUNT
	.align		4
        /*0000*/ 	.byte	0x04, 0x2f
        /*0002*/ 	.short	(.L_3 - .L_2)
	.align		4
.L_2:
        /*0004*/ 	.word	index@(triton_poi_fused__native_batch_norm_legit_no_training_add_relu_28)
        /*0008*/ 	.word	0x0000001e


	//----- nvinfo : EIATTR_MIN_STACK_SIZE
	.align		4
.L_3:
        /*000c*/ 	.byte	0x04, 0x12
        /*000e*/ 	.short	(.L_5 - .L_4)
	.align		4
.L_4:
        /*0010*/ 	.word	index@(triton_poi_fused__native_batch_norm_legit_no_training_add_relu_28)
        /*0014*/ 	.word	0x00000000


	//----- nvinfo : EIATTR_FRAME_SIZE
	.align		4
.L_5:
        /*0018*/ 	.byte	0x04, 0x11
        /*001a*/ 	.short	(.L_7 - .L_6)
	.align		4
.L_6:
        /*001c*/ 	.word	index@(triton_poi_fused__native_batch_norm_legit_no_training_add_relu_28)
        /*0020*/ 	.word	0x00000000


	//----- nvinfo : EIATTR_MIN_STACK_SIZE
	.align		4
.L_7:
        /*0024*/ 	.byte	0x04, 0x12
        /*0026*/ 	.short	(.L_9 - .L_8)
	.align		4
.L_8:
        /*0028*/ 	.word	index@(triton_poi_fused__native_batch_norm_legit_no_training_add_relu_28)
        /*002c*/ 	.word	0x00000000
.L_9:


//--------------------- .nv.info.triton_poi_fused__native_batch_norm_legit_no_training_add_relu_28 --------------------------
	.section	.nv.info.triton_poi_fused__native_batch_norm_legit_no_training_add_relu_28,"",@"SHT_CUDA_INFO"
	.sectionflags	@""
	.align	4


	//----- nvinfo : EIATTR_CUDA_API_VERSION
	.align		4
        /*0000*/ 	.byte	0x04, 0x37
        /*0002*/ 	.short	(.L_11 - .L_10)
.L_10:
        /*0004*/ 	.word	0x0000007c


	//----- nvinfo : EIATTR_KPARAM_INFO
	.align		4
.L_11:
        /*0008*/ 	.byte	0x04, 0x17
        /*000a*/ 	.short	(.L_13 - .L_12)
.L_12:
        /*000c*/ 	.word	0x00000000
        /*0010*/ 	.short	0x0008
        /*0012*/ 	.short	0x003c
        /*0014*/ 	.byte	0x00, 0xf0, 0x11, 0x00


	//----- nvinfo : EIATTR_KPARAM_INFO
	.align		4
.L_13:
        /*0018*/ 	.byte	0x04, 0x17
        /*001a*/ 	.short	(.L_15 - .L_14)
.L_14:
        /*001c*/ 	.word	0x00000000
        /*0020*/ 	.short	0x0007
        /*0022*/ 	.short	0x0038
        /*0024*/ 	.byte	0x00, 0xf0, 0x11, 0x00


	//----- nvinfo : EIATTR_KPARAM_INFO
	.align		4
.L_15:
        /*0028*/ 	.byte	0x04, 0x17
        /*002a*/ 	.short	(.L_17 - .L_16)
.L_16:
        /*002c*/ 	.word	0x00000000
        /*0030*/ 	.short	0x0006
        /*0032*/ 	.short	0x0030
        /*0034*/ 	.byte	0x00, 0xf4, 0x21, 0x00


	//----- nvinfo : EIATTR_KPARAM_INFO
	.align		4
.L_17:
        /*0038*/ 	.byte	0x04, 0x17
        /*003a*/ 	.short	(.L_19 - .L_18)
.L_18:
        /*003c*/ 	.word	0x00000000
        /*0040*/ 	.short	0x0005
        /*0042*/ 	.short	0x0028
        /*0044*/ 	.byte	0x00, 0xf4, 0x21, 0x00


	//----- nvinfo : EIATTR_KPARAM_INFO
	.align		4
.L_19:
        /*0048*/ 	.byte	0x04, 0x17
        /*004a*/ 	.short	(.L_21 - .L_20)
.L_20:
        /*004c*/ 	.word	0x00000000
        /*0050*/ 	.short	0x0004
        /*0052*/ 	.short	0x0020
        /*0054*/ 	.byte	0x00, 0xf4, 0x21, 0x00


	//----- nvinfo : EIATTR_KPARAM_INFO
	.align		4
.L_21:
        /*0058*/ 	.byte	0x04, 0x17
        /*005a*/ 	.short	(.L_23 - .L_22)
.L_22:
        /*005c*/ 	.word	0x00000000
        /*0060*/ 	.short	0x0003
        /*0062*/ 	.short	0x0018
        /*0064*/ 	.byte	0x00, 0xf4, 0x21, 0x00


	//----- nvinfo : EIATTR_KPARAM_INFO
	.align		4
.L_23:
        /*0068*/ 	.byte	0x04, 0x17
        /*006a*/ 	.short	(.L_25 - .L_24)
.L_24:
        /*006c*/ 	.word	0x00000000
        /*0070*/ 	.short	0x0002
        /*0072*/ 	.short	0x0010
        /*0074*/ 	.byte	0x00, 0xf4, 0x21, 0x00


	//----- nvinfo : EIATTR_KPARAM_INFO
	.align		4
.L_25:
        /*0078*/ 	.byte	0x04, 0x17
        /*007a*/ 	.short	(.L_27 - .L_26)
.L_26:
        /*007c*/ 	.word	0x00000000
        /*0080*/ 	.short	0x0001
        /*0082*/ 	.short	0x0008
        /*0084*/ 	.byte	0x00, 0xf4, 0x21, 0x00


	//----- nvinfo : EIATTR_KPARAM_INFO
	.align		4
.L_27:
        /*0088*/ 	.byte	0x04, 0x17
        /*008a*/ 	.short	(.L_29 - .L_28)
.L_28:
        /*008c*/ 	.word	0x00000000
        /*0090*/ 	.short	0x0000
        /*0092*/ 	.short	0x0000
        /*0094*/ 	.byte	0x00, 0xf4, 0x21, 0x00


	//----- nvinfo : EIATTR_SPARSE_MMA_MASK
	.align		4
.L_29:
        /*0098*/ 	.byte	0x03, 0x50
        /*009a*/ 	.short	0x0000


	//----- nvinfo : EIATTR_MAXREG_COUNT
	.align		4
        /*009c*/ 	.byte	0x03, 0x1b
        /*009e*/ 	.short	0x00ff


	//----- nvinfo : EIATTR_EXIT_INSTR_OFFSETS
	.align		4
        /*00a0*/ 	.byte	0x04, 0x1c
        /*00a2*/ 	.short	(.L_31 - .L_30)


	//   ....[0]....
.L_30:
        /*00a4*/ 	.word	0x00000600


	//   ....[1]....
        /*00a8*/ 	.word	0x000006d0


	//----- nvinfo : EIATTR_REQNTID
	.align		4
.L_31:
        /*00ac*/ 	.byte	0x04, 0x10
        /*00ae*/ 	.short	(.L_33 - .L_32)
.L_32:
        /*00b0*/ 	.word	0x00000080
        /*00b4*/ 	.word	0x00000001
        /*00b8*/ 	.word	0x00000001


	//----- nvinfo : EIATTR_CBANK_PARAM_SIZE
	.align		4
.L_33:
        /*00bc*/ 	.byte	0x03, 0x19
        /*00be*/ 	.short	0x0040


	//----- nvinfo : EIATTR_PARAM_CBANK
	.align		4
        /*00c0*/ 	.byte	0x04, 0x0a
        /*00c2*/ 	.short	(.L_35 - .L_34)
	.align		4
.L_34:
        /*00c4*/ 	.word	index@(.nv.constant0.triton_poi_fused__native_batch_norm_legit_no_training_add_relu_28)
        /*00c8*/ 	.short	0x0210
        /*00ca*/ 	.short	0x0040


	//----- nvinfo : EIATTR_SW_WAR
	.align		4
.L_35:
        /*00cc*/ 	.byte	0x04, 0x36
        /*00ce*/ 	.short	(.L_37 - .L_36)
.L_36:
        /*00d0*/ 	.word	0x00000008
.L_37:


//--------------------- .nv.callgraph             --------------------------
	.section	.nv.callgraph,"",@"SHT_CUDA_CALLGRAPH"
	.align	4
	.sectionentsize	8
	.align		4
        /*0000*/ 	.word	0x00000000
	.align		4
        /*0004*/ 	.word	0xffffffff
	.align		4
        /*0008*/ 	.word	0x00000000
	.align		4
        /*000c*/ 	.word	0xfffffffe
	.align		4
        /*0010*/ 	.word	0x00000000
	.align		4
        /*0014*/ 	.word	0xfffffffd
	.align		4
        /*0018*/ 	.word	0x00000000
	.align		4
        /*001c*/ 	.word	0xfffffffc


//--------------------- .nv.constant4             --------------------------
	.section	.nv.constant4,"a",@progbits
	.align	8
	.align		8
.nv.constant4:
        /*0000*/ 	.dword	_$_str
	.align		8
        /*0008*/ 	.dword	_$_str_$_2


//--------------------- .text.triton_poi_fused__native_batch_norm_legit_no_training_add_relu_28 --------------------------
	.section	.text.triton_poi_fused__native_batch_norm_legit_no_training_add_relu_28,"ax",@progbits
	.sectionflags	@"SHF_BARRIERS=1"
	.align	128
        .global         triton_poi_fused__native_batch_norm_legit_no_training_add_relu_28
        .type           triton_poi_fused__native_batch_norm_legit_no_training_add_relu_28,@function
        .size           triton_poi_fused__native_batch_norm_legit_no_training_add_relu_28,(.L_x_1 - triton_poi_fused__native_batch_norm_legit_no_training_add_relu_28)
        .other          triton_poi_fused__native_batch_norm_legit_no_training_add_relu_28,@"STO_CUDA_ENTRY STV_DEFAULT"
triton_poi_fused__native_batch_norm_legit_no_training_add_relu_28:
.text.triton_poi_fused__native_batch_norm_legit_no_training_add_relu_28:
[----:B------:R-:W0:Y:S01]  /*0000*/  LDC R1, c[0x0][0x28] ;  /* 0x00000a00ff017b82 */ /* 0x000e220000000800 */
[----:B------:R-:W1:Y:S07]  /*0010*/  S2R R13, SR_TID.X ;  /* 0x00000000000d7919 */ /* 0x000e6e0000002100 */
[----:B------:R-:W2:Y:S01]  /*0020*/  S2UR UR4, SR_CTAID.X ;  /* 0x00000000000479c3 */ /* 0x000ea20000002500 */
[----:B------:R-:W-:Y:S01]  /*0030*/  CS2R R2, SRZ ;  /* 0x0000000000027805 */ /* 0x000fe2000001ff00 */
[----:B------:R-:W-:-:S06]  /*0040*/  ULDC.64 UR8, c[0x0][0x208] ;  /* 0x0000820000087ab9 */ /* 0x000fcc0000000a00 */
[----:B------:R-:W3:Y:S01]  /*0050*/  LDC.64 R4, c[0x0][0x220] ;  /* 0x00008800ff047b82 */ /* 0x000ee20000000a00 */
[----:B------:R-:W4:Y:S07]  /*0060*/  S2R R15, SR_CTAID.Y ;  /* 0x00000000000f7919 */ /* 0x000f2e0000002600 */
[----:B------:R-:W5:Y:S01]  /*0070*/  LDC.64 R8, c[0x0][0x218] ;  /* 0x00008600ff087b82 */ /* 0x000f620000000a00 */
[----:B--2---:R-:W-:-:S07]  /*0080*/  USHF.L.U32 UR4, UR4, 0x2, URZ ;  /* 0x0000000204047899 */ /* 0x004fce000800063f */
[----:B------:R-:W2:Y:S01]  /*0090*/  LDC.64 R20, c[0x0][0x210] ;  /* 0x00008400ff147b82 */ /* 0x000ea20000000a00 */
[----:B-1----:R-:W-:-:S07]  /*00a0*/  LOP3.LUT R0, R13, 0x1, RZ, 0xc0, !PT ;  /* 0x000000010d007812 */ /* 0x002fce00078ec0ff */
[----:B------:R-:W1:Y:S01]  /*00b0*/  LDC.64 R16, c[0x0][0x228] ;  /* 0x00008a00ff107b82 */ /* 0x000e620000000a00 */
[----:B------:R-:W-:-:S04]  /*00c0*/  LEA R23, R0, UR4, 0x1 ;  /* 0x0000000400177c11 */ /* 0x000fc8000f8e08ff */
[C---:B------:R-:W-:Y:S01]  /*00d0*/  ISETP.GE.AND P1, PT, R23.reuse, 0x80, PT ;  /* 0x000000801700780c */ /* 0x040fe20003f26270 */
[----:B---3--:R-:W-:Y:S02]  /*00e0*/  IMAD.WIDE R4, R23, 0x4, R4 ;  /* 0x0000000417047825 */ /* 0x008fe400078e0204 */
[----:B------:R-:W3:Y:S10]  /*00f0*/  LDC.64 R10, c[0x0][0x230] ;  /* 0x00008c00ff0a7b82 */ /* 0x000ef40000000a00 */
[----:B------:R5:W3:Y:S01]  /*0100*/  @!P1 LDG.E.EL.64 R2, desc[UR8][R4.64] ;  /* 0x0000000804029981 */ /* 0x000ae2000c2e1b00 */
[----:B------:R-:W-:Y:S01]  /*0110*/  SHF.R.U32.HI R12, RZ, 0x1, R13 ;  /* 0x00000001ff0c7819 */ /* 0x000fe2000001160d */
[----:B----4-:R-:W-:-:S02]  /*0120*/  IMAD.SHL.U32 R15, R15, 0x40, RZ ;  /* 0x000000400f0f7824 */ /* 0x010fc400078e00ff */
[----:B-----5:R-:W-:Y:S01]  /*0130*/  IMAD.WIDE R24, R23, 0x4, R8 ;  /* 0x0000000417187825 */ /* 0x020fe200078e0208 */
[----:B------:R-:W-:Y:S01]  /*0140*/  SGXT.U32 R12, R12, 0x6 ;  /* 0x000000060c0c781a */ /* 0x000fe20000000000 */
[----:B------:R-:W4:Y:S03]  /*0150*/  LDC.64 R8, c[0x0][0x238] ;  /* 0x00008e00ff087b82 */ /* 0x000f260000000a00 */
[----:B------:R-:W-:Y:S02]  /*0160*/  LOP3.LUT R6, R15, R12, RZ, 0xfc, !PT ;  /* 0x0000000c0f067212 */ /* 0x000fe400078efcff */
[----:B0-----:R-:W-:Y:S02]  /*0170*/  CS2R R4, SRZ ;  /* 0x0000000000047805 */ /* 0x001fe4000001ff00 */
[C---:B------:R-:W-:Y:S01]  /*0180*/  ISETP.LT.AND P0, PT, R6.reuse, 0x40, !P1 ;  /* 0x000000400600780c */ /* 0x040fe20004f01270 */
[----:B------:R-:W-:Y:S01]  /*0190*/  IMAD R19, R6, 0x80, R23 ;  /* 0x0000008006137824 */ /* 0x000fe200078e0217 */
[----:B------:R-:W-:-:S03]  /*01a0*/  CS2R R6, SRZ ;  /* 0x0000000000067805 */ /* 0x000fc6000001ff00 */
[----:B--2---:R-:W-:-:S03]  /*01b0*/  IMAD.WIDE R20, R19, 0x4, R20 ;  /* 0x0000000413147825 */ /* 0x004fc600078e0214 */
[----:B------:R-:W2:Y:S01]  /*01c0*/  @!P1 LDG.E.EL.64 R6, desc[UR8][R24.64] ;  /* 0x0000000818069981 */ /* 0x000ea2000c2e1b00 */
[----:B-1----:R-:W-:-:S04]  /*01d0*/  IMAD.WIDE R16, R23, 0x4, R16 ;  /* 0x0000000417107825 */ /* 0x002fc800078e0210 */
[----:B------:R-:W2:Y:S01]  /*01e0*/  @P0 LDG.E.EL.64 R4, desc[UR8][R20.64] ;  /* 0x0000000814040981 */ /* 0x000ea2000c2e1b00 */
[----:B---3--:R-:W-:Y:S01]  /*01f0*/  IMAD.WIDE R26, R23, 0x4, R10 ;  /* 0x00000004171a7825 */ /* 0x008fe200078e020a */
[----:B------:R-:W-:Y:S02]  /*0200*/  CS2R R10, SRZ ;  /* 0x00000000000a7805 */ /* 0x000fe4000001ff00 */
[----:B------:R-:W-:-:S04]  /*0210*/  CS2R R22, SRZ ;  /* 0x0000000000167805 */ /* 0x000fc8000001ff00 */
[----:B------:R0:W3:Y:S04]  /*0220*/  @!P1 LDG.E.EL.64 R10, desc[UR8][R16.64] ;  /* 0x00000008100a9981 */ /* 0x0000e8000c2e1b00 */
[----:B------:R-:W3:Y:S01]  /*0230*/  @!P1 LDG.E.EL.64 R22, desc[UR8][R26.64] ;  /* 0x000000081a169981 */ /* 0x000ee2000c2e1b00 */
[----:B----4-:R-:W-:Y:S01]  /*0240*/  IMAD.WIDE R18, R19, 0x4, R8 ;  /* 0x0000000413127825 */ /* 0x010fe200078e0208 */
[----:B------:R-:W-:-:S06]  /*0250*/  CS2R R8, SRZ ;  /* 0x0000000000087805 */ /* 0x000fcc000001ff00 */
[----:B------:R-:W4:Y:S01]  /*0260*/  @P0 LDG.E.EL.64 R8, desc[UR8][R18.64] ;  /* 0x0000000812080981 */ /* 0x000f22000c2e1b00 */
[----:B0-----:R-:W-:Y:S01]  /*0270*/  IMAD.MOV.U32 R17, RZ, RZ, 0x3e800000 ;  /* 0x3e800000ff117424 */ /* 0x001fe200078e00ff */
[----:B------:R-:W0:Y:S01]  /*0280*/  S2UR UR6, SR_CgaCtaId ;  /* 0x00000000000679c3 */ /* 0x000e220000008800 */
[----:B------:R-:W-:Y:S02]  /*0290*/  UMOV UR5, 0x400 ;  /* 0x0000040000057882 */ /* 0x000fe40000000000 */
[----:B0-----:R-:W-:Y:S01]  /*02a0*/  UPRMT UR5, UR6, 0x654, UR5 ;  /* 0x0000065406057896 */ /* 0x001fe20008000005 */
[----:B------:R-:W-:Y:S01]  /*02b0*/  FADD R2, R2, 9.9999997473787516356e-06 ;  /* 0x3727c5ac02027421 */ /* 0x000fe20000000000 */
[----:B------:R-:W-:-:S03]  /*02c0*/  FADD R3, R3, 9.9999997473787516356e-06 ;  /* 0x3727c5ac03037421 */ /* 0x000fc60000000000 */
[----:B------:R-:W0:Y:S08]  /*02d0*/  MUFU.SQRT R14, R2 ;  /* 0x00000002000e7308 */ /* 0x000e300000002000 */
[----:B------:R-:W1:Y:S01]  /*02e0*/  MUFU.SQRT R20, R3 ;  /* 0x0000000300147308 */ /* 0x000e620000002000 */
[C---:B0-----:R-:W-:Y:S02]  /*02f0*/  FSETP.GT.AND P0, PT, R14.reuse, 8.50705917302346158658e+37, PT ;  /* 0x7e8000000e00780b */ /* 0x041fe40003f04000 */
[----:B------:R-:W-:-:S02]  /*0300*/  FSETP.GEU.AND P2, PT, R14, 1.175494350822287508e-38, PT ;  /* 0x008000000e00780b */ /* 0x000fc40003f4e000 */
[C---:B-1----:R-:W-:Y:S02]  /*0310*/  FSETP.GT.AND P1, PT, R20.reuse, 8.50705917302346158658e+37, PT ;  /* 0x7e8000001400780b */ /* 0x042fe40003f24000 */
[----:B------:R-:W-:-:S07]  /*0320*/  FSETP.GEU.AND P3, PT, R20, 1.175494350822287508e-38, PT ;  /* 0x008000001400780b */ /* 0x000fce0003f6e000 */
[----:B------:R-:W-:-:S04]  /*0330*/  @P0 FMUL R14, R14, 0.25 ;  /* 0x3e8000000e0e0820 */ /* 0x000fc80000400000 */
[----:B------:R-:W-:Y:S01]  /*0340*/  @!P2 FMUL R14, R14, 16777216 ;  /* 0x4b8000000e0ea820 */ /* 0x000fe20000400000 */
[----:B------:R-:W-:-:S04]  /*0350*/  @P1 FMUL R20, R20, 0.25 ;  /* 0x3e80000014141820 */ /* 0x000fc80000400000 */
[----:B------:R-:W-:Y:S01]  /*0360*/  @!P3 FMUL R20, R20, 16777216 ;  /* 0x4b8000001414b820 */ /* 0x000fe20000400000 */
[----:B------:R-:W0:Y:S01]  /*0370*/  MUFU.RCP R14, R14 ;  /* 0x0000000e000e7308 */ /* 0x000e220000001000 */
[----:B------:R-:W-:-:S07]  /*0380*/  FSEL R3, R17, 1, P0 ;  /* 0x3f80000011037808 */ /* 0x000fce0000000000 */
[----:B------:R-:W1:Y:S01]  /*0390*/  MUFU.RCP R20, R20 ;  /* 0x0000001400147308 */ /* 0x000e620000001000 */
[----:B------:R-:W-:Y:S01]  /*03a0*/  FSEL R17, R17, 1, P1 ;  /* 0x3f80000011117808 */ /* 0x000fe20000800000 */
[----:B------:R-:W-:Y:S01]  /*03b0*/  @!P2 FMUL R3, R3, 16777216 ;  /* 0x4b8000000303a820 */ /* 0x000fe20000400000 */
[----:B--2---:R-:W-:-:S03]  /*03c0*/  FADD R4, -R6, R4 ;  /* 0x0000000406047221 */ /* 0x004fc60000000100 */
[----:B------:R-:W-:Y:S01]  /*03d0*/  @!P3 FMUL R17, R17, 16777216 ;  /* 0x4b8000001111b820 */ /* 0x000fe20000400000 */
[----:B0-----:R-:W-:Y:S01]  /*03e0*/  FMUL R3, R14, R3 ;  /* 0x000000030e037220 */ /* 0x001fe20000400000 */
[----:B------:R-:W-:-:S03]  /*03f0*/  FADD R5, -R7, R5 ;  /* 0x0000000507057221 */ /* 0x000fc60000000100 */
[----:B------:R-:W-:Y:S01]  /*0400*/  FMUL R3, R4, R3 ;  /* 0x0000000304037220 */ /* 0x000fe20000400000 */
[----:B-1----:R-:W-:-:S03]  /*0410*/  FMUL R6, R20, R17 ;  /* 0x0000001114067220 */ /* 0x002fc60000400000 */
[----:B---3--:R-:W-:Y:S01]  /*0420*/  FFMA R3, R3, R10, R22 ;  /* 0x0000000a03037223 */ /* 0x008fe20000000016 */
[----:B------:R-:W-:Y:S01]  /*0430*/  FMUL R6, R5, R6 ;  /* 0x0000000605067220 */ /* 0x000fe20000400000 */
[----:B------:R-:W-:-:S03]  /*0440*/  IMAD.SHL.U32 R2, R13, 0x2, RZ ;  /* 0x000000020d027824 */ /* 0x000fc600078e00ff */
[----:B------:R-:W-:Y:S01]  /*0450*/  FFMA R6, R6, R11, R23 ;  /* 0x0000000b06067223 */ /* 0x000fe20000000017 */
[----:B------:R-:W-:Y:S01]  /*0460*/  IMAD.SHL.U32 R5, R0, 0x80, RZ ;  /* 0x0000008000057824 */ /* 0x000fe200078e00ff */
[----:B------:R-:W-:-:S03]  /*0470*/  FSETP.GEU.AND P0, PT, R3, RZ, PT ;  /* 0x000000ff0300720b */ /* 0x000fc60003f0e000 */
[----:B------:R-:W-:Y:S02]  /*0480*/  FSETP.GEU.AND P1, PT, R6, RZ, PT ;  /* 0x000000ff0600720b */ /* 0x000fe40003f2e000 */
[----:B------:R-:W-:Y:S02]  /*0490*/  LOP3.LUT R15, R15, 0x3e, R2, 0xf8, !PT ;  /* 0x0000003e0f0f7812 */ /* 0x000fe400078ef802 */
[----:B------:R-:W-:Y:S02]  /*04a0*/  SHF.R.U32.HI R2, RZ, 0x5, R13 ;  /* 0x00000005ff027819 */ /* 0x000fe4000001160d */
[----:B------:R-:W-:Y:S02]  /*04b0*/  LEA R7, R0, UR5, 0x4 ;  /* 0x0000000500077c11 */ /* 0x000fe4000f8e20ff */
[----:B------:R-:W-:Y:S02]  /*04c0*/  LOP3.LUT R12, R5, R12, RZ, 0xfc, !PT ;  /* 0x0000000c050c7212 */ /* 0x000fe400078efcff */
[----:B------:R-:W-:-:S02]  /*04d0*/  FSEL R3, R3, RZ, P0 ;  /* 0x000000ff03037208 */ /* 0x000fc40000000000 */
[----:B------:R-:W-:Y:S02]  /*04e0*/  LEA.HI R5, R5, UR5, RZ, 0x1d ;  /* 0x0000000505057c11 */ /* 0x000fe4000f8fe8ff */
[----:B------:R-:W-:Y:S01]  /*04f0*/  FSEL R6, R6, RZ, P1 ;  /* 0x000000ff06067208 */ /* 0x000fe20000800000 */
[----:B----4-:R-:W-:Y:S01]  /*0500*/  FADD R3, R3, R8 ;  /* 0x0000000803037221 */ /* 0x010fe20000000000 */
[----:B------:R-:W-:Y:S01]  /*0510*/  SGXT.U32 R0, R2, 0x2 ;  /* 0x000000020200781a */ /* 0x000fe20000000000 */
[C---:B------:R-:W-:Y:S02]  /*0520*/  IMAD R2, R12.reuse, 0x4, R7 ;  /* 0x000000040c027824 */ /* 0x040fe400078e0207 */
[----:B------:R-:W-:Y:S02]  /*0530*/  IMAD R5, R12, 0x4, R5 ;  /* 0x000000040c057824 */ /* 0x000fe400078e0205 */
[----:B------:R-:W-:Y:S01]  /*0540*/  FADD R6, R6, R9 ;  /* 0x0000000906067221 */ /* 0x000fe20000000000 */
[----:B------:R0:W-:Y:S04]  /*0550*/  STS [R2], R3 ;  /* 0x0000000302007388 */ /* 0x0001e80000000800 */
[----:B------:R0:W-:Y:S01]  /*0560*/  STS [R5+0x108], R6 ;  /* 0x0001080605007388 */ /* 0x0001e20000000800 */
[----:B------:R-:W-:Y:S01]  /*0570*/  LOP3.LUT R0, R0, UR4, RZ, 0xfc, !PT ;  /* 0x0000000400007c12 */ /* 0x000fe2000f8efcff */
[----:B------:R-:W-:Y:S03]  /*0580*/  BAR.SYNC.DEFER_BLOCKING 0x0 ;  /* 0x0000000000007b1d */ /* 0x000fe60000010000 */
[----:B------:R-:W-:-:S02]  /*0590*/  ISETP.GE.AND P0, PT, R0, 0x80, PT ;  /* 0x000000800000780c */ /* 0x000fc40003f06270 */
[----:B------:R-:W-:Y:S02]  /*05a0*/  SHF.R.U32.HI R4, RZ, 0x2, R13 ;  /* 0x00000002ff047819 */ /* 0x000fe4000001160d */
[----:B------:R-:W-:Y:S01]  /*05b0*/  ISETP.LT.AND P0, PT, R15, 0x40, !P0 ;  /* 0x000000400f00780c */ /* 0x000fe20004701270 */
[----:B------:R-:W-:Y:S01]  /*05c0*/  IMAD.SHL.U32 R13, R13, 0x8, RZ ;  /* 0x000000080d0d7824 */ /* 0x000fe200078e00ff */
[----:B------:R-:W-:-:S04]  /*05d0*/  LOP3.LUT R4, R4, 0x18, RZ, 0xc0, !PT ;  /* 0x0000001804047812 */ /* 0x000fc800078ec0ff */
[----:B------:R-:W-:-:S04]  /*05e0*/  LOP3.LUT R13, R13, 0x3f8, RZ, 0xc0, !PT ;  /* 0x000003f80d0d7812 */ /* 0x000fc800078ec0ff */
[----:B------:R-:W-:-:S03]  /*05f0*/  IADD3 R13, R13, UR5, R4 ;  /* 0x000000050d0d7c10 */ /* 0x000fc6000fffe004 */
[----:B0-----:R-:W-:Y:S05]  /*0600*/  @!P0 EXIT ;  /* 0x000000000000894d */ /* 0x001fea0003800000 */
[----:B------:R-:W0:Y:S01]  /*0610*/  LDS.64 R12, [R13] ;  /* 0x000000000d0c7984 */ /* 0x000e220000000a00 */
[----:B------:R-:W-:Y:S01]  /*0620*/  SHF.R.S32.HI R4, RZ, 0x1f, R15 ;  /* 0x0000001fff047819 */ /* 0x000fe2000001140f */
[----:B------:R-:W1:Y:S03]  /*0630*/  LDC.64 R2, c[0x0][0x240] ;  /* 0x00009000ff027b82 */ /* 0x000e660000000a00 */
[----:B------:R-:W-:-:S04]  /*0640*/  LEA.HI R4, R4, R15, RZ, 0x4 ;  /* 0x0000000f04047211 */ /* 0x000fc800078f20ff */
[C---:B------:R-:W-:Y:S01]  /*0650*/  LOP3.LUT R6, R4.reuse, 0xfffffff0, RZ, 0xc0, !PT ;  /* 0xfffffff004067812 */ /* 0x040fe200078ec0ff */
[----:B------:R-:W-:-:S04]  /*0660*/  IMAD.SHL.U32 R4, R4, 0x80, RZ ;  /* 0x0000008004047824 */ /* 0x000fc800078e00ff */
[----:B------:R-:W-:Y:S01]  /*0670*/  IMAD.IADD R15, R15, 0x1, -R6 ;  /* 0x000000010f0f7824 */ /* 0x000fe200078e0a06 */
[----:B------:R-:W-:-:S03]  /*0680*/  LOP3.LUT R4, R4, 0xfffff800, RZ, 0xc0, !PT ;  /* 0xfffff80004047812 */ /* 0x000fc600078ec0ff */
[----:B------:R-:W-:-:S04]  /*0690*/  IMAD R15, R0, 0x10, R15 ;  /* 0x00000010000f7824 */ /* 0x000fc800078e020f */
[----:B------:R-:W-:-:S04]  /*06a0*/  IMAD.IADD R15, R15, 0x1, R4 ;  /* 0x000000010f0f7824 */ /* 0x000fc800078e0204 */
[----:B-1----:R-:W-:-:S05]  /*06b0*/  IMAD.WIDE R2, R15, 0x4, R2 ;  /* 0x000000040f027825 */ /* 0x002fca00078e0202 */
[----:B0-----:R-:W-:Y:S01]  /*06c0*/  STG.E.64 desc[UR8][R2.64], R12 ;  /* 0x0000000c02007986 */ /* 0x001fe2000c101b08 */
[----:B------:R-:W-:Y:S05]  /*06d0*/  EXIT ;  /* 0x000000000000794d */ /* 0x000fea0003800000 */
.L_x_0:
[----:B------:R-:W-:-:S00]  /*06e0*/  BRA `(.L_x_0) ;  /* 0xfffffffc00fc7947 */ /* 0x000fc0000383ffff */
[----:B------:R-:W-:-:S00]  /*06f0*/  NOP ;  /* 0x0000000000007918 */ /* 0x000fc00000000000 */
        /* <DEDUP_REMOVED lines=8> */
.L_x_1:


//--------------------- .nv.global.init           --------------------------
	.section	.nv.global.init,"aw",@progbits
.nv.global.init:
	.type		_$_str,@object
	.size		_$_str,(_$_str_$_2 - _$_str)
_$_str:
        /*0000*/ 	.byte	0x5f, 0x5f, 0x43, 0x55, 0x44, 0x41, 0x5f, 0x46, 0x54, 0x5a, 0x00
	.type		_$_str_$_2,@object
	.size		_$_str_$_2,(.L_1 - _$_str_$_2)
_$_str_$_2:
        /*000b*/ 	.byte	0x5f, 0x5f, 0x43, 0x55, 0x44, 0x41, 0x5f, 0x50, 0x52, 0x45, 0x43, 0x5f, 0x53, 0x51, 0x52, 0x54
        /*001b*/ 	.byte	0x00
.L_1:


//--------------------- .nv.shared.triton_poi_fused__native_batch_norm_legit_no_training_add_relu_28 --------------------------
	.section	.nv.shared.triton_poi_fused__native_batch_norm_legit_no_training_add_relu_28,"aw",@nobits
	.sectionflags	@""
	.align	16
	.zero		1024


//--------------------- .nv.constant0.triton_poi_fused__native_batch_norm_legit_no_training_add_relu_28 --------------------------
	.section	.nv.constant0.triton_poi_fused__native_batch_norm_legit_no_training_add_relu_28,"a",@progbits
	.sectionflags	@""
	.align	4
.nv.constant0.triton_poi_fused__native_batch_norm_legit_no_training_add_relu_28:
	.zero		592
